//
// Generated by NVIDIA NVVM Compiler
//
// Compiler Build ID: CL-36424714
// Cuda compilation tools, release 13.0, V13.0.88
// Based on NVVM 20.0.0
//

.version 9.0
.target sm_100
.address_size 64

	// .globl	_Z8multiplyPfS_S_i

.visible .entry _Z8multiplyPfS_S_i(
	.param .u64 .ptr .align 1 _Z8multiplyPfS_S_i_param_0,
	.param .u64 .ptr .align 1 _Z8multiplyPfS_S_i_param_1,
	.param .u64 .ptr .align 1 _Z8multiplyPfS_S_i_param_2,
	.param .u32 _Z8multiplyPfS_S_i_param_3
)
{
	.reg .pred 	%p<2>;
	.reg .b32 	%r<6>;
	.reg .b32 	%f<4>;
	.reg .b64 	%rd<11>;

	ld.param.u64 	%rd1, [_Z8multiplyPfS_S_i_param_0];
	ld.param.u64 	%rd2, [_Z8multiplyPfS_S_i_param_1];
	ld.param.u64 	%rd3, [_Z8multiplyPfS_S_i_param_2];
	ld.param.u32 	%r2, [_Z8multiplyPfS_S_i_param_3];
	mov.u32 	%r3, %ctaid.x;
	mov.u32 	%r4, %ntid.x;
	mov.u32 	%r5, %tid.x;
	mad.lo.s32 	%r1, %r3, %r4, %r5;
	setp.ge.s32 	%p1, %r1, %r2;
	@%p1 bra 	$L__BB0_2;
	cvta.to.global.u64 	%rd4, %rd1;
	cvta.to.global.u64 	%rd5, %rd2;
	cvta.to.global.u64 	%rd6, %rd3;
	mul.wide.s32 	%rd7, %r1, 4;
	add.s64 	%rd8, %rd4, %rd7;
	ld.global.f32 	%f1, [%rd8];
	add.s64 	%rd9, %rd5, %rd7;
	ld.global.f32 	%f2, [%rd9];
	mul.f32 	%f3, %f1, %f2;
	add.s64 	%rd10, %rd6, %rd7;
	st.global.f32 	[%rd10], %f3;
$L__BB0_2:
	ret;

}
	// .globl	_Z3addPfS_S_i
.visible .entry _Z3addPfS_S_i(
	.param .u64 .ptr .align 1 _Z3addPfS_S_i_param_0,
	.param .u64 .ptr .align 1 _Z3addPfS_S_i_param_1,
	.param .u64 .ptr .align 1 _Z3addPfS_S_i_param_2,
	.param .u32 _Z3addPfS_S_i_param_3
)
{
	.reg .pred 	%p<2>;
	.reg .b32 	%r<6>;
	.reg .b32 	%f<4>;
	.reg .b64 	%rd<11>;

	ld.param.u64 	%rd1, [_Z3addPfS_S_i_param_0];
	ld.param.u64 	%rd2, [_Z3addPfS_S_i_param_1];
	ld.param.u64 	%rd3, [_Z3addPfS_S_i_param_2];
	ld.param.u32 	%r2, [_Z3addPfS_S_i_param_3];
	mov.u32 	%r3, %ctaid.x;
	mov.u32 	%r4, %ntid.x;
	mov.u32 	%r5, %tid.x;
	mad.lo.s32 	%r1, %r3, %r4, %r5;
	setp.ge.s32 	%p1, %r1, %r2;
	@%p1 bra 	$L__BB1_2;
	cvta.to.global.u64 	%rd4, %rd1;
	cvta.to.global.u64 	%rd5, %rd2;
	cvta.to.global.u64 	%rd6, %rd3;
	mul.wide.s32 	%rd7, %r1, 4;
	add.s64 	%rd8, %rd4, %rd7;
	ld.global.f32 	%f1, [%rd8];
	add.s64 	%rd9, %rd5, %rd7;
	ld.global.f32 	%f2, [%rd9];
	add.f32 	%f3, %f1, %f2;
	add.s64 	%rd10, %rd6, %rd7;
	st.global.f32 	[%rd10], %f3;
$L__BB1_2:
	ret;

}


// ===== COMPILED SASS (sm_100) =====

	.target	sm_100

	.elftype	@"ET_EXEC"


//--------------------- .note.nv.tkinfo           --------------------------
	.section	.note.nv.tkinfo,"",@"SHT_NOTE"
	.sectionflags	@"SHF_NOTE_NV_TKINFO"
	.tkinfo
        /*0018*/ 	.word	0x00000002
        /*0030*/ 	.string	""
        /*0030*/ 	.string	"ptxas"
        /*0030*/ 	.string	"Cuda compilation tools, release 13.0, V13.0.88"
        /*0030*/ 	.string	"Build cuda_13.0.r13.0/compiler.36424714_0"
        /*0030*/ 	.string	"-arch sm_100 -m 64 "



//--------------------- .note.nv.cuinfo           --------------------------
	.section	.note.nv.cuinfo,"",@"SHT_NOTE"
	.sectionflags	@"SHF_NOTE_NV_CUINFO"
        /*0018*/ 	.short	0x0002
        /*001a*/ 	.short	0x0064
        /*001c*/ 	.short	0x0082
	.zero		2


//--------------------- .nv.info                  --------------------------
	.section	.nv.info,"",@"SHT_CUDA_INFO"
	.align	4


	//----- nvinfo : EIATTR_REGCOUNT
	.align		4
        /*0000*/ 	.byte	0x04, 0x2f
        /*0002*/ 	.short	(.L_1 - .L_0)
	.align		4
.L_0:
        /*0004*/ 	.word	index@(_Z8multiplyPfS_S_i)
        /*0008*/ 	.word	0x0000000c


	//----- nvinfo : EIATTR_FRAME_SIZE
	.align		4
.L_1:
        /*000c*/ 	.byte	0x04, 0x11
        /*000e*/ 	.short	(.L_3 - .L_2)
	.align		4
.L_2:
        /*0010*/ 	.word	index@(_Z8multiplyPfS_S_i)
        /*0014*/ 	.word	0x00000000


	//----- nvinfo : EIATTR_REGCOUNT
	.align		4
.L_3:
        /*0018*/ 	.byte	0x04, 0x2f
        /*001a*/ 	.short	(.L_5 - .L_4)
	.align		4
.L_4:
        /*001c*/ 	.word	index@(_Z3addPfS_S_i)
        /*0020*/ 	.word	0x0000000c


	//----- nvinfo : EIATTR_FRAME_SIZE
	.align		4
.L_5:
        /*0024*/ 	.byte	0x04, 0x11
        /*0026*/ 	.short	(.L_7 - .L_6)
	.align		4
.L_6:
        /*0028*/ 	.word	index@(_Z3addPfS_S_i)
        /*002c*/ 	.word	0x00000000


	//----- nvinfo : EIATTR_MIN_STACK_SIZE
	.align		4
.L_7:
        /*0030*/ 	.byte	0x04, 0x12
        /*0032*/ 	.short	(.L_9 - .L_8)
	.align		4
.L_8:
        /*0034*/ 	.word	index@(_Z3addPfS_S_i)
        /*0038*/ 	.word	0x00000000


	//----- nvinfo : EIATTR_MIN_STACK_SIZE
	.align		4
.L_9:
        /*003c*/ 	.byte	0x04, 0x12
        /*003e*/ 	.short	(.L_11 - .L_10)
	.align		4
.L_10:
        /*0040*/ 	.word	index@(_Z8multiplyPfS_S_i)
        /*0044*/ 	.word	0x00000000
.L_11:


//--------------------- .nv.compat                --------------------------
	.section	.nv.compat,"",@"SHT_CUDA_COMPAT_INFO"
	.align	4
        /*0000*/ 	.byte	0x02, 0x09, 0x00, 0x00, 0x02, 0x02, 0x01, 0x00, 0x02, 0x05, 0x05, 0x00, 0x03, 0x07, 0x01, 0x01
        /*0010*/ 	.byte	0x02, 0x03, 0x00, 0x00, 0x02, 0x06, 0x01, 0x00, 0x04, 0x0b, 0x08, 0x00, 0x09, 0x00, 0x00, 0x00
        /*0020*/ 	.byte	0x00, 0x00, 0x00, 0x00


//--------------------- .nv.info._Z3addPfS_S_i    --------------------------
	.section	.nv.info._Z3addPfS_S_i,"",@"SHT_CUDA_INFO"
	.sectionflags	@""
	.align	4


	//----- nvinfo : EIATTR_CUDA_API_VERSION
	.align		4
        /*0000*/ 	.byte	0x04, 0x37
        /*0002*/ 	.short	(.L_13 - .L_12)
.L_12:
        /*0004*/ 	.word	0x00000082


	//----- nvinfo : EIATTR_KPARAM_INFO
	.align		4
.L_13:
        /*0008*/ 	.byte	0x04, 0x17
        /*000a*/ 	.short	(.L_15 - .L_14)
.L_14:
        /*000c*/ 	.word	0x00000000
        /*0010*/ 	.short	0x0003
        /*0012*/ 	.short	0x0018
        /*0014*/ 	.byte	0x00, 0xf0, 0x11, 0x00


	//----- nvinfo : EIATTR_KPARAM_INFO
	.align		4
.L_15:
        /*0018*/ 	.byte	0x04, 0x17
        /*001a*/ 	.short	(.L_17 - .L_16)
.L_16:
        /*001c*/ 	.word	0x00000000
        /*0020*/ 	.short	0x0002
        /*0022*/ 	.short	0x0010
        /*0024*/ 	.byte	0x00, 0xf5, 0x21, 0x00


	//----- nvinfo : EIATTR_KPARAM_INFO
	.align		4
.L_17:
        /*0028*/ 	.byte	0x04, 0x17
        /*002a*/ 	.short	(.L_19 - .L_18)
.L_18:
        /*002c*/ 	.word	0x00000000
        /*0030*/ 	.short	0x0001
        /*0032*/ 	.short	0x0008
        /*0034*/ 	.byte	0x00, 0xf5, 0x21, 0x00


	//----- nvinfo : EIATTR_KPARAM_INFO
	.align		4
.L_19:
        /*0038*/ 	.byte	0x04, 0x17
        /*003a*/ 	.short	(.L_21 - .L_20)
.L_20:
        /*003c*/ 	.word	0x00000000
        /*0040*/ 	.short	0x0000
        /*0042*/ 	.short	0x0000
        /*0044*/ 	.byte	0x00, 0xf5, 0x21, 0x00


	//----- nvinfo : EIATTR_SPARSE_MMA_MASK
	.align		4
.L_21:
        /*0048*/ 	.byte	0x03, 0x50
        /*004a*/ 	.short	0x0000


	//----- nvinfo : EIATTR_MAXREG_COUNT
	.align		4
        /*004c*/ 	.byte	0x03, 0x1b
        /*004e*/ 	.short	0x00ff


	//----- nvinfo : EIATTR_MERCURY_ISA_VERSION
	.align		4
        /*0050*/ 	.byte	0x03, 0x5f
        /*0052*/ 	.short	0x0101


	//----- nvinfo : EIATTR_VRC_CTA_INIT_COUNT
	.align		4
        /*0054*/ 	.byte	0x02, 0x4a
	.zero		1
	.zero		1


	//----- nvinfo : EIATTR_EXIT_INSTR_OFFSETS
	.align		4
        /*0058*/ 	.byte	0x04, 0x1c
        /*005a*/ 	.short	(.L_23 - .L_22)


	//   ....[0]....
.L_22:
        /*005c*/ 	.word	0x00000070


	//   ....[1]....
        /*0060*/ 	.word	0x00000130


	//----- nvinfo : EIATTR_CBANK_PARAM_SIZE
	.align		4
.L_23:
        /*0064*/ 	.byte	0x03, 0x19
        /*0066*/ 	.short	0x001c


	//----- nvinfo : EIATTR_PARAM_CBANK
	.align		4
        /*0068*/ 	.byte	0x04, 0x0a
        /*006a*/ 	.short	(.L_25 - .L_24)
	.align		4
.L_24:
        /*006c*/ 	.word	index@(.nv.constant0._Z3addPfS_S_i)
        /*0070*/ 	.short	0x0380
        /*0072*/ 	.short	0x001c


	//----- nvinfo : EIATTR_SW_WAR
	.align		4
.L_25:
        /*0074*/ 	.byte	0x04, 0x36
        /*0076*/ 	.short	(.L_27 - .L_26)
.L_26:
        /*0078*/ 	.word	0x00000008
.L_27:


//--------------------- .nv.info._Z8multiplyPfS_S_i --------------------------
	.section	.nv.info._Z8multiplyPfS_S_i,"",@"SHT_CUDA_INFO"
	.sectionflags	@""
	.align	4


	//----- nvinfo : EIATTR_CUDA_API_VERSION
	.align		4
        /*0000*/ 	.byte	0x04, 0x37
        /*0002*/ 	.short	(.L_29 - .L_28)
.L_28:
        /*0004*/ 	.word	0x00000082


	//----- nvinfo : EIATTR_KPARAM_INFO
	.align		4
.L_29:
        /*0008*/ 	.byte	0x04, 0x17
        /*000a*/ 	.short	(.L_31 - .L_30)
.L_30:
        /*000c*/ 	.word	0x00000000
        /*0010*/ 	.short	0x0003
        /*0012*/ 	.short	0x0018
        /*0014*/ 	.byte	0x00, 0xf0, 0x11, 0x00


	//----- nvinfo : EIATTR_KPARAM_INFO
	.align		4
.L_31:
        /*0018*/ 	.byte	0x04, 0x17
        /*001a*/ 	.short	(.L_33 - .L_32)
.L_32:
        /*001c*/ 	.word	0x00000000
        /*0020*/ 	.short	0x0002
        /*0022*/ 	.short	0x0010
        /*0024*/ 	.byte	0x00, 0xf5, 0x21, 0x00


	//----- nvinfo : EIATTR_KPARAM_INFO
	.align		4
.L_33:
        /*0028*/ 	.byte	0x04, 0x17
        /*002a*/ 	.short	(.L_35 - .L_34)
.L_34:
        /*002c*/ 	.word	0x00000000
        /*0030*/ 	.short	0x0001
        /*0032*/ 	.short	0x0008
        /*0034*/ 	.byte	0x00, 0xf5, 0x21, 0x00


	//----- nvinfo : EIATTR_KPARAM_INFO
	.align		4
.L_35:
        /*0038*/ 	.byte	0x04, 0x17
        /*003a*/ 	.short	(.L_37 - .L_36)
.L_36:
        /*003c*/ 	.word	0x00000000
        /*0040*/ 	.short	0x0000
        /*0042*/ 	.short	0x0000
        /*0044*/ 	.byte	0x00, 0xf5, 0x21, 0x00


	//----- nvinfo : EIATTR_SPARSE_MMA_MASK
	.align		4
.L_37:
        /*0048*/ 	.byte	0x03, 0x50
        /*004a*/ 	.short	0x0000


	//----- nvinfo : EIATTR_MAXREG_COUNT
	.align		4
        /*004c*/ 	.byte	0x03, 0x1b
        /*004e*/ 	.short	0x00ff


	//----- nvinfo : EIATTR_MERCURY_ISA_VERSION
	.align		4
        /*0050*/ 	.byte	0x03, 0x5f
        /*0052*/ 	.short	0x0101


	//----- nvinfo : EIATTR_VRC_CTA_INIT_COUNT
	.align		4
        /*0054*/ 	.byte	0x02, 0x4a
	.zero		1
	.zero		1


	//----- nvinfo : EIATTR_EXIT_INSTR_OFFSETS
	.align		4
        /*0058*/ 	.byte	0x04, 0x1c
        /*005a*/ 	.short	(.L_39 - .L_38)


	//   ....[0]....
.L_38:
        /*005c*/ 	.word	0x00000070


	//   ....[1]....
        /*0060*/ 	.word	0x00000130


	//----- nvinfo : EIATTR_CBANK_PARAM_SIZE
	.align		4
.L_39:
        /*0064*/ 	.byte	0x03, 0x19
        /*0066*/ 	.short	0x001c


	//----- nvinfo : EIATTR_PARAM_CBANK
	.align		4
        /*0068*/ 	.byte	0x04, 0x0a
        /*006a*/ 	.short	(.L_41 - .L_40)
	.align		4
.L_40:
        /*006c*/ 	.word	index@(.nv.constant0._Z8multiplyPfS_S_i)
        /*0070*/ 	.short	0x0380
        /*0072*/ 	.short	0x001c


	//----- nvinfo : EIATTR_SW_WAR
	.align		4
.L_41:
        /*0074*/ 	.byte	0x04, 0x36
        /*0076*/ 	.short	(.L_43 - .L_42)
.L_42:
        /*0078*/ 	.word	0x00000008
.L_43:


//--------------------- .nv.callgraph             --------------------------
	.section	.nv.callgraph,"",@"SHT_CUDA_CALLGRAPH"
	.align	4
	.sectionentsize	8
	.align		4
        /*0000*/ 	.word	0x00000000
	.align		4
        /*0004*/ 	.word	0xffffffff
	.align		4
        /*0008*/ 	.word	0x00000000
	.align		4
        /*000c*/ 	.word	0xfffffffe
	.align		4
        /*0010*/ 	.word	0x00000000
	.align		4
        /*0014*/ 	.word	0xfffffffd
	.align		4
        /*0018*/ 	.word	0x00000000
	.align		4
        /*001c*/ 	.word	0xfffffffc


//--------------------- .text._Z3addPfS_S_i       --------------------------
	.section	.text._Z3addPfS_S_i,"ax",@progbits
	.align	128
        .global         _Z3addPfS_S_i
        .type           _Z3addPfS_S_i,@function
        .size           _Z3addPfS_S_i,(.L_x_2 - _Z3addPfS_S_i)
        .other          _Z3addPfS_S_i,@"STO_CUDA_ENTRY STV_DEFAULT"
_Z3addPfS_S_i:
.text._Z3addPfS_S_i:
[----:B------:R-:W-:Y:S01]  /*0000*/  LDC R1, c[0x0][0x37c] ;  /* 0x0000df00ff017b82 */ /* 0x000fe20000000800 */
[----:B------:R-:W0:Y:S07]  /*0010*/  S2R R0, SR_TID.X ;  /* 0x0000000000007919 */ /* 0x000e2e0000002100 */
[----:B------:R-:W0:Y:S01]  /*0020*/  S2UR UR4, SR_CTAID.X ;  /* 0x00000000000479c3 */ /* 0x000e220000002500 */
[----:B------:R-:W1:Y:S07]  /*0030*/  LDCU UR5, c[0x0][0x398] ;  /* 0x00007300ff0577ac */ /* 0x000e6e0008000800 */
[----:B------:R-:W0:Y:S02]  /*0040*/  LDC R9, c[0x0][0x360] ;  /* 0x0000d800ff097b82 */ /* 0x000e240000000800 */
[----:B0-----:R-:W-:-:S05]  /*0050*/  IMAD R9, R9, UR4, R0 ;  /* 0x0000000409097c24 */ /* 0x001fca000f8e0200 */
[----:B-1----:R-:W-:-:S13]  /*0060*/  ISETP.GE.AND P0, PT, R9, UR5, PT ;  /* 0x0000000509007c0c */ /* 0x002fda000bf06270 */
[----:B------:R-:W-:Y:S05]  /*0070*/  @P0 EXIT ;  /* 0x000000000000094d */ /* 0x000fea0003800000 */
[----:B------:R-:W0:Y:S01]  /*0080*/  LDC.64 R2, c[0x0][0x380] ;  /* 0x0000e000ff027b82 */ /* 0x000e220000000a00 */
[----:B------:R-:W1:Y:S07]  /*0090*/  LDCU.64 UR4, c[0x0][0x358] ;  /* 0x00006b00ff0477ac */ /* 0x000e6e0008000a00 */
[----:B------:R-:W2:Y:S08]  /*00a0*/  LDC.64 R4, c[0x0][0x388] ;  /* 0x0000e200ff047b82 */ /* 0x000eb00000000a00 */
[----:B------:R-:W3:Y:S01]  /*00b0*/  LDC.64 R6, c[0x0][0x390] ;  /* 0x0000e400ff067b82 */ /* 0x000ee20000000a00 */
[----:B0-----:R-:W-:-:S06]  /*00c0*/  IMAD.WIDE R2, R9, 0x4, R2 ;  /* 0x0000000409027825 */ /* 0x001fcc00078e0202 */
[----:B-1----:R-:W4:Y:S01]  /*00d0*/  LDG.E R2, desc[UR4][R2.64] ;  /* 0x0000000402027981 */ /* 0x002f22000c1e1900 */
[----:B--2---:R-:W-:-:S06]  /*00e0*/  IMAD.WIDE R4, R9, 0x4, R4 ;  /* 0x0000000409047825 */ /* 0x004fcc00078e0204 */
[----:B------:R-:W4:Y:S01]  /*00f0*/  LDG.E R5, desc[UR4][R4.64] ;  /* 0x0000000404057981 */ /* 0x000f22000c1e1900 */
[----:B---3--:R-:W-:-:S04]  /*0100*/  IMAD.WIDE R6, R9, 0x4, R6 ;  /* 0x0000000409067825 */ /* 0x008fc800078e0206 */
[----:B----4-:R-:W-:-:S05]  /*0110*/  FADD R9, R2, R5 ;  /* 0x0000000502097221 */ /* 0x010fca0000000000 */
[----:B------:R-:W-:Y:S01]  /*0120*/  STG.E desc[UR4][R6.64], R9 ;  /* 0x0000000906007986 */ /* 0x000fe2000c101904 */
[----:B------:R-:W-:Y:S05]  /*0130*/  EXIT ;  /* 0x000000000000794d */ /* 0x000fea0003800000 */
.L_x_0:
[----:B------:R-:W-:-:S00]  /*0140*/  BRA `(.L_x_0) ;  /* 0xfffffffc00fc7947 */ /* 0x000fc0000383ffff */
[----:B------:R-:W-:-:S00]  /*0150*/  NOP ;  /* 0x0000000000007918 */ /* 0x000fc00000000000 */
        /* <DEDUP_REMOVED lines=10> */
.L_x_2:


//--------------------- .text._Z8multiplyPfS_S_i  --------------------------
	.section	.text._Z8multiplyPfS_S_i,"ax",@progbits
	.align	128
        .global         _Z8multiplyPfS_S_i
        .type           _Z8multiplyPfS_S_i,@function
        .size           _Z8multiplyPfS_S_i,(.L_x_3 - _Z8multiplyPfS_S_i)
        .other          _Z8multiplyPfS_S_i,@"STO_CUDA_ENTRY STV_DEFAULT"
_Z8multiplyPfS_S_i:
.text._Z8multiplyPfS_S_i:
        /* <DEDUP_REMOVED lines=17> */
[----:B----4-:R-:W-:-:S05]  /*0110*/  FMUL R9, R2, R5 ;  /* 0x0000000502097220 */ /* 0x010fca0000400000 */
[----:B------:R-:W-:Y:S01]  /*0120*/  STG.E desc[UR4][R6.64], R9 ;  /* 0x0000000906007986 */ /* 0x000fe2000c101904 */
[----:B------:R-:W-:Y:S05]  /*0130*/  EXIT ;  /* 0x000000000000794d */ /* 0x000fea0003800000 */
.L_x_1:
        /* <DEDUP_REMOVED lines=12> */
.L_x_3:


//--------------------- .nv.shared.reserved.0     --------------------------
	.section	.nv.shared.reserved.0,"aw",@nobits
	.weak		__nv_reservedSMEM_offset_0_alias
	.size		__nv_reservedSMEM_offset_0_alias, 0, 64
	.other		__nv_reservedSMEM_offset_0_alias,@"STO_CUDA_RESERVED_SHARED STV_DEFAULT"
__nv_reservedSMEM_offset_0_alias:
	.zero		0
	.zero		64


//--------------------- .nv.constant0._Z3addPfS_S_i --------------------------
	.section	.nv.constant0._Z3addPfS_S_i,"a",@progbits
	.sectionflags	@""
	.align	4
.nv.constant0._Z3addPfS_S_i:
	.zero		924


//--------------------- .nv.constant0._Z8multiplyPfS_S_i --------------------------
	.section	.nv.constant0._Z8multiplyPfS_S_i,"a",@progbits
	.sectionflags	@""
	.align	4
.nv.constant0._Z8multiplyPfS_S_i:
	.zero		924


//--------------------- SYMBOLS --------------------------

	.type		.nv.reservedSmem.offset0,@object
	.size		.nv.reservedSmem.offset0,0x4
